	.headerflags	@"EF_CUDA_TEXMODE_UNIFIED EF_CUDA_64BIT_ADDRESS EF_CUDA_ACCELERATORS EF_CUDA_SM90 EF_CUDA_VIRTUAL_SM(EF_CUDA_SM90)"
	.elftype	@"ET_EXEC"


//--------------------- .nv.info                  --------------------------
	.section	.nv.info,"",@"SHT_CUDA_INFO"
	.align	4


	//----- nvinfo : EIATTR_REGCOUNT
	.align		4
        /*0000*/ 	.byte	0x04, 0x2f
        /*0002*/ 	.short	(.L_3 - .L_2)
	.align		4
.L_2:
        /*0004*/ 	.word	index@(triton_poi_fused__native_batch_norm_legit_no_training_cat_relu_62)
        /*0008*/ 	.word	0x00000038


	//----- nvinfo : EIATTR_MIN_STACK_SIZE
	.align		4
.L_3:
        /*000c*/ 	.byte	0x04, 0x12
        /*000e*/ 	.short	(.L_5 - .L_4)
	.align		4
.L_4:
        /*0010*/ 	.word	index@(triton_poi_fused__native_batch_norm_legit_no_training_cat_relu_62)
        /*0014*/ 	.word	0x00000000


	//----- nvinfo : EIATTR_FRAME_SIZE
	.align		4
.L_5:
        /*0018*/ 	.byte	0x04, 0x11
        /*001a*/ 	.short	(.L_7 - .L_6)
	.align		4
.L_6:
        /*001c*/ 	.word	index@(triton_poi_fused__native_batch_norm_legit_no_training_cat_relu_62)
        /*0020*/ 	.word	0x00000000


	//----- nvinfo : EIATTR_MIN_STACK_SIZE
	.align		4
.L_7:
        /*0024*/ 	.byte	0x04, 0x12
        /*0026*/ 	.short	(.L_9 - .L_8)
	.align		4
.L_8:
        /*0028*/ 	.word	index@(triton_poi_fused__native_batch_norm_legit_no_training_cat_relu_62)
        /*002c*/ 	.word	0x00000000
.L_9:


//--------------------- .nv.info.triton_poi_fused__native_batch_norm_legit_no_training_cat_relu_62 --------------------------
	.section	.nv.info.triton_poi_fused__native_batch_norm_legit_no_training_cat_relu_62,"",@"SHT_CUDA_INFO"
	.sectionflags	@""
	.align	4


	//----- nvinfo : EIATTR_CUDA_API_VERSION
	.align		4
        /*0000*/ 	.byte	0x04, 0x37
        /*0002*/ 	.short	(.L_11 - .L_10)
.L_10:
        /*0004*/ 	.word	0x0000007c


	//----- nvinfo : EIATTR_KPARAM_INFO
	.align		4
.L_11:
        /*0008*/ 	.byte	0x04, 0x17
        /*000a*/ 	.short	(.L_13 - .L_12)
.L_12:
        /*000c*/ 	.word	0x00000000
        /*0010*/ 	.short	0x0008
        /*0012*/ 	.short	0x0040
        /*0014*/ 	.byte	0x00, 0xf0, 0x11, 0x00


	//----- nvinfo : EIATTR_KPARAM_INFO
	.align		4
.L_13:
        /*0018*/ 	.byte	0x04, 0x17
        /*001a*/ 	.short	(.L_15 - .L_14)
.L_14:
        /*001c*/ 	.word	0x00000000
        /*0020*/ 	.short	0x0007
        /*0022*/ 	.short	0x0038
        /*0024*/ 	.byte	0x00, 0xf4, 0x21, 0x00


	//----- nvinfo : EIATTR_KPARAM_INFO
	.align		4
.L_15:
        /*0028*/ 	.byte	0x04, 0x17
        /*002a*/ 	.short	(.L_17 - .L_16)
.L_16:
        /*002c*/ 	.word	0x00000000
        /*0030*/ 	.short	0x0006
        /*0032*/ 	.short	0x0030
        /*0034*/ 	.byte	0x00, 0xf4, 0x21, 0x00


	//----- nvinfo : EIATTR_KPARAM_INFO
	.align		4
.L_17:
        /*0038*/ 	.byte	0x04, 0x17
        /*003a*/ 	.short	(.L_19 - .L_18)
.L_18:
        /*003c*/ 	.word	0x00000000
        /*0040*/ 	.short	0x0005
        /*0042*/ 	.short	0x0028
        /*0044*/ 	.byte	0x00, 0xf4, 0x21, 0x00


	//----- nvinfo : EIATTR_KPARAM_INFO
	.align		4
.L_19:
        /*0048*/ 	.byte	0x04, 0x17
        /*004a*/ 	.short	(.L_21 - .L_20)
.L_20:
        /*004c*/ 	.word	0x00000000
        /*0050*/ 	.short	0x0004
        /*0052*/ 	.short	0x0020
        /*0054*/ 	.byte	0x00, 0xf4, 0x21, 0x00


	//----- nvinfo : EIATTR_KPARAM_INFO
	.align		4
.L_21:
        /*0058*/ 	.byte	0x04, 0x17
        /*005a*/ 	.short	(.L_23 - .L_22)
.L_22:
        /*005c*/ 	.word	0x00000000
        /*0060*/ 	.short	0x0003
        /*0062*/ 	.short	0x0018
        /*0064*/ 	.byte	0x00, 0xf4, 0x21, 0x00


	//----- nvinfo : EIATTR_KPARAM_INFO
	.align		4
.L_23:
        /*0068*/ 	.byte	0x04, 0x17
        /*006a*/ 	.short	(.L_25 - .L_24)
.L_24:
        /*006c*/ 	.word	0x00000000
        /*0070*/ 	.short	0x0002
        /*0072*/ 	.short	0x0010
        /*0074*/ 	.byte	0x00, 0xf4, 0x21, 0x00


	//----- nvinfo : EIATTR_KPARAM_INFO
	.align		4
.L_25:
        /*0078*/ 	.byte	0x04, 0x17
        /*007a*/ 	.short	(.L_27 - .L_26)
.L_26:
        /*007c*/ 	.word	0x00000000
        /*0080*/ 	.short	0x0001
        /*0082*/ 	.short	0x0008
        /*0084*/ 	.byte	0x00, 0xf4, 0x21, 0x00


	//----- nvinfo : EIATTR_KPARAM_INFO
	.align		4
.L_27:
        /*0088*/ 	.byte	0x04, 0x17
        /*008a*/ 	.short	(.L_29 - .L_28)
.L_28:
        /*008c*/ 	.word	0x00000000
        /*0090*/ 	.short	0x0000
        /*0092*/ 	.short	0x0000
        /*0094*/ 	.byte	0x00, 0xf4, 0x21, 0x00


	//----- nvinfo : EIATTR_SPARSE_MMA_MASK
	.align		4
.L_29:
        /*0098*/ 	.byte	0x03, 0x50
        /*009a*/ 	.short	0x0000


	//----- nvinfo : EIATTR_MAXREG_COUNT
	.align		4
        /*009c*/ 	.byte	0x03, 0x1b
        /*009e*/ 	.short	0x00ff


	//----- nvinfo : EIATTR_EXIT_INSTR_OFFSETS
	.align		4
        /*00a0*/ 	.byte	0x04, 0x1c
        /*00a2*/ 	.short	(.L_31 - .L_30)


	//   ....[0]....
.L_30:
        /*00a4*/ 	.word	0x00001220


	//   ....[1]....
        /*00a8*/ 	.word	0x00001240


	//----- nvinfo : EIATTR_REQNTID
	.align		4
.L_31:
        /*00ac*/ 	.byte	0x04, 0x10
        /*00ae*/ 	.short	(.L_33 - .L_32)
.L_32:
        /*00b0*/ 	.word	0x00000080
        /*00b4*/ 	.word	0x00000001
        /*00b8*/ 	.word	0x00000001


	//----- nvinfo : EIATTR_CBANK_PARAM_SIZE
	.align		4
.L_33:
        /*00bc*/ 	.byte	0x03, 0x19
        /*00be*/ 	.short	0x0044


	//----- nvinfo : EIATTR_PARAM_CBANK
	.align		4
        /*00c0*/ 	.byte	0x04, 0x0a
        /*00c2*/ 	.short	(.L_35 - .L_34)
	.align		4
.L_34:
        /*00c4*/ 	.word	index@(.nv.constant0.triton_poi_fused__native_batch_norm_legit_no_training_cat_relu_62)
        /*00c8*/ 	.short	0x0210
        /*00ca*/ 	.short	0x0044


	//----- nvinfo : EIATTR_SW_WAR
	.align		4
.L_35:
        /*00cc*/ 	.byte	0x04, 0x36
        /*00ce*/ 	.short	(.L_37 - .L_36)
.L_36:
        /*00d0*/ 	.word	0x00000008
.L_37:


//--------------------- .nv.callgraph             --------------------------
	.section	.nv.callgraph,"",@"SHT_CUDA_CALLGRAPH"
	.align	4
	.sectionentsize	8
	.align		4
        /*0000*/ 	.word	0x00000000
	.align		4
        /*0004*/ 	.word	0xffffffff
	.align		4
        /*0008*/ 	.word	0x00000000
	.align		4
        /*000c*/ 	.word	0xfffffffe
	.align		4
        /*0010*/ 	.word	0x00000000
	.align		4
        /*0014*/ 	.word	0xfffffffd
	.align		4
        /*0018*/ 	.word	0x00000000
	.align		4
        /*001c*/ 	.word	0xfffffffc


//--------------------- .nv.constant4             --------------------------
	.section	.nv.constant4,"a",@progbits
	.align	8
	.align		8
.nv.constant4:
        /*0000*/ 	.dword	_$_str
	.align		8
        /*0008*/ 	.dword	_$_str_$_2


//--------------------- .text.triton_poi_fused__native_batch_norm_legit_no_training_cat_relu_62 --------------------------
	.section	.text.triton_poi_fused__native_batch_norm_legit_no_training_cat_relu_62,"ax",@progbits
	.align	128
        .global         triton_poi_fused__native_batch_norm_legit_no_training_cat_relu_62
        .type           triton_poi_fused__native_batch_norm_legit_no_training_cat_relu_62,@function
        .size           triton_poi_fused__native_batch_norm_legit_no_training_cat_relu_62,(.L_x_1 - triton_poi_fused__native_batch_norm_legit_no_training_cat_relu_62)
        .other          triton_poi_fused__native_batch_norm_legit_no_training_cat_relu_62,@"STO_CUDA_ENTRY STV_DEFAULT"
triton_poi_fused__native_batch_norm_legit_no_training_cat_relu_62:
.text.triton_poi_fused__native_batch_norm_legit_no_training_cat_relu_62:
[----:B------:R-:W0:Y:S01]  /*0000*/  LDC R1, c[0x0][0x28] ;  /* 0x00000a00ff017b82 */ /* 0x000e220000000800 */
[----:B------:R-:W1:Y:S07]  /*0010*/  S2R R0, SR_TID.X ;  /* 0x0000000000007919 */ /* 0x000e6e0000002100 */
[----:B------:R-:W2:Y:S01]  /*0020*/  LDC.64 R2, c[0x0][0x228] ;  /* 0x00008a00ff027b82 */ /* 0x000ea20000000a00 */
[----:B------:R-:W-:Y:S01]  /*0030*/  IMAD.MOV.U32 R4, RZ, RZ, RZ ;  /* 0x000000ffff047224 */ /* 0x000fe200078e00ff */
[----:B------:R-:W-:Y:S01]  /*0040*/  ULDC.64 UR4, c[0x0][0x208] ;  /* 0x0000820000047ab9 */ /* 0x000fe20000000a00 */
[----:B------:R-:W3:Y:S01]  /*0050*/  S2R R49, SR_CTAID.X ;  /* 0x0000000000317919 */ /* 0x000ee20000002500 */
[----:B------:R-:W-:Y:S01]  /*0060*/  IMAD.MOV.U32 R18, RZ, RZ, RZ ;  /* 0x000000ffff127224 */ /* 0x000fe200078e00ff */
[----:B------:R-:W-:Y:S01]  /*0070*/  CS2R R10, SRZ ;  /* 0x00000000000a7805 */ /* 0x000fe2000001ff00 */
[----:B------:R-:W-:-:S02]  /*0080*/  IMAD.MOV.U32 R22, RZ, RZ, RZ ;  /* 0x000000ffff167224 */ /* 0x000fc400078e00ff */
[----:B------:R-:W-:Y:S01]  /*0090*/  IMAD.MOV.U32 R48, RZ, RZ, RZ ;  /* 0x000000ffff307224 */ /* 0x000fe200078e00ff */
[----:B------:R-:W4:Y:S01]  /*00a0*/  LDC.64 R26, c[0x0][0x230] ;  /* 0x00008c00ff1a7b82 */ /* 0x000f220000000a00 */
[----:B------:R-:W-:Y:S02]  /*00b0*/  IMAD.MOV.U32 R16, RZ, RZ, RZ ;  /* 0x000000ffff107224 */ /* 0x000fe400078e00ff */
[----:B------:R-:W-:-:S05]  /*00c0*/  IMAD.MOV.U32 R34, RZ, RZ, 0x3e800000 ;  /* 0x3e800000ff227424 */ /* 0x000fca00078e00ff */
[----:B------:R-:W5:Y:S08]  /*00d0*/  LDC.64 R24, c[0x0][0x220] ;  /* 0x00008800ff187b82 */ /* 0x000f700000000a00 */
[----:B------:R-:W2:Y:S01]  /*00e0*/  LDC.64 R14, c[0x0][0x238] ;  /* 0x00008e00ff0e7b82 */ /* 0x000ea20000000a00 */
[----:B------:R-:W-:Y:S02]  /*00f0*/  CS2R R36, SRZ ;  /* 0x0000000000247805 */ /* 0x000fe4000001ff00 */
[----:B------:R-:W-:Y:S01]  /*0100*/  CS2R R30, SRZ ;  /* 0x00000000001e7805 */ /* 0x000fe2000001ff00 */
[----:B------:R-:W-:Y:S01]  /*0110*/  IMAD.MOV.U32 R40, RZ, RZ, RZ ;  /* 0x000000ffff287224 */ /* 0x000fe200078e00ff */
[----:B------:R-:W-:Y:S01]  /*0120*/  CS2R R38, SRZ ;  /* 0x0000000000267805 */ /* 0x000fe2000001ff00 */
[----:B------:R-:W-:Y:S01]  /*0130*/  IMAD.MOV.U32 R35, RZ, RZ, RZ ;  /* 0x000000ffff237224 */ /* 0x000fe200078e00ff */
[----:B------:R-:W-:Y:S01]  /*0140*/  CS2R R32, SRZ ;  /* 0x0000000000207805 */ /* 0x000fe2000001ff00 */
[----:B-1----:R-:W-:Y:S01]  /*0150*/  IMAD.SHL.U32 R0, R0, 0x4, RZ ;  /* 0x0000000400007824 */ /* 0x002fe200078e00ff */
[----:B------:R-:W1:Y:S01]  /*0160*/  LDC.64 R52, c[0x0][0x210] ;  /* 0x00008400ff347b82 */ /* 0x000e620000000a00 */
[----:B------:R-:W-:Y:S01]  /*0170*/  ULDC.64 UR6, c[0x0][0x218] ;  /* 0x0000860000067ab9 */ /* 0x000fe20000000a00 */
[----:B---3--:R-:W-:-:S02]  /*0180*/  SHF.R.S32.HI R7, RZ, 0x15, R49 ;  /* 0x00000015ff077819 */ /* 0x008fc40000011431 */
[----:B------:R-:W-:Y:S02]  /*0190*/  LOP3.LUT R0, R0, 0x1fc, RZ, 0xc0, !PT ;  /* 0x000001fc00007812 */ /* 0x000fe400078ec0ff */
[----:B------:R-:W-:-:S03]  /*01a0*/  SGXT R7, R7, 0x1 ;  /* 0x000000010707781a */ /* 0x000fc60000000200 */
[----:B------:R-:W-:-:S04]  /*01b0*/  IMAD R49, R49, 0x400, R0 ;  /* 0x0000040031317824 */ /* 0x000fc800078e0200 */
[----:B------:R-:W-:Y:S01]  /*01c0*/  VIADD R17, R49, 0x200 ;  /* 0x0000020031117836 */ /* 0x000fe20000000000 */
[----:B------:R-:W-:Y:S02]  /*01d0*/  LEA.HI R0, R7, R49, RZ, 0x6 ;  /* 0x0000003107007211 */ /* 0x000fe400078f30ff */
[----:B------:R-:W-:Y:S02]  /*01e0*/  ISETP.GE.AND P1, PT, R49, 0x16100, PT ;  /* 0x000161003100780c */ /* 0x000fe40003f26270 */
[----:B------:R-:W-:Y:S02]  /*01f0*/  SHF.R.S32.HI R5, RZ, 0x6, R0 ;  /* 0x00000006ff057819 */ /* 0x000fe40000011400 */
[----:B------:R-:W-:-:S03]  /*0200*/  LEA.HI R7, R7, R17, RZ, 0x6 ;  /* 0x0000001107077211 */ /* 0x000fc600078f30ff */
[----:B------:R-:W-:-:S05]  /*0210*/  IMAD.HI R4, R5, -0x465879d5, R4 ;  /* 0xb9a7862b05047827 */ /* 0x000fca00078e0204 */
[----:B------:R-:W-:-:S04]  /*0220*/  SHF.R.U32.HI R9, RZ, 0x1f, R4 ;  /* 0x0000001fff097819 */ /* 0x000fc80000011604 */
[----:B------:R-:W-:Y:S02]  /*0230*/  LEA.HI.SX32 R9, R4, R9, 0x18 ;  /* 0x0000000904097211 */ /* 0x000fe400078fc2ff */
[----:B------:R-:W-:-:S03]  /*0240*/  SHF.R.S32.HI R19, RZ, 0x6, R7 ;  /* 0x00000006ff137819 */ /* 0x000fc60000011407 */
[----:B------:R-:W-:Y:S01]  /*0250*/  IMAD R45, R9, -0x161, R5 ;  /* 0xfffffe9f092d7824 */ /* 0x000fe200078e0205 */
[----:B------:R-:W-:Y:S01]  /*0260*/  CS2R R8, SRZ ;  /* 0x0000000000087805 */ /* 0x000fe2000001ff00 */
[----:B------:R-:W-:-:S04]  /*0270*/  IMAD.HI R6, R19, -0x465879d5, R18 ;  /* 0xb9a7862b13067827 */ /* 0x000fc800078e0212 */
[----:B--2---:R-:W-:Y:S01]  /*0280*/  IMAD.WIDE R4, R45, 0x4, R2 ;  /* 0x000000042d047825 */ /* 0x004fe200078e0202 */
[----:B------:R-:W-:-:S04]  /*0290*/  SHF.R.U32.HI R7, RZ, 0x1f, R6 ;  /* 0x0000001fff077819 */ /* 0x000fc80000011606 */
[----:B------:R-:W2:Y:S01]  /*02a0*/  @!P1 LDG.E.EL R9, desc[UR4][R4.64] ;  /* 0x0000000404099981 */ /* 0x000ea2000c2e1900 */
[----:B------:R-:W-:Y:S02]  /*02b0*/  LEA.HI.SX32 R7, R6, R7, 0x18 ;  /* 0x0000000706077211 */ /* 0x000fe400078fc2ff */
[----:B------:R-:W-:Y:S01]  /*02c0*/  ISETP.GE.AND P0, PT, R17, 0x16100, PT ;  /* 0x000161001100780c */ /* 0x000fe20003f06270 */
[----:B------:R-:W3:Y:S02]  /*02d0*/  @!P1 LDG.E.EL R8, desc[UR4][R4.64] ;  /* 0x0000000404089981 */ /* 0x000ee4000c2e1900 */
[----:B------:R-:W-:Y:S02]  /*02e0*/  IMAD R18, R7, -0x161, R19 ;  /* 0xfffffe9f07127824 */ /* 0x000fe400078e0213 */
[----:B------:R-:W5:Y:S01]  /*02f0*/  @!P1 LDG.E.EL R10, desc[UR4][R4.64] ;  /* 0x00000004040a9981 */ /* 0x000f62000c2e1900 */
[----:B------:R-:W-:Y:S02]  /*0300*/  IMAD.MOV.U32 R7, RZ, RZ, RZ ;  /* 0x000000ffff077224 */ /* 0x000fe400078e00ff */
[----:B------:R-:W-:-:S05]  /*0310*/  IMAD.WIDE R2, R18, 0x4, R2 ;  /* 0x0000000412027825 */ /* 0x000fca00078e0202 */
[----:B------:R-:W5:Y:S01]  /*0320*/  @!P0 LDG.E.EL R7, desc[UR4][R2.64] ;  /* 0x0000000402078981 */ /* 0x000f62000c2e1900 */
[----:B------:R-:W-:-:S03]  /*0330*/  IMAD.MOV.U32 R6, RZ, RZ, RZ ;  /* 0x000000ffff067224 */ /* 0x000fc600078e00ff */
[----:B------:R-:W5:Y:S04]  /*0340*/  @!P0 LDG.E.EL R11, desc[UR4][R2.64] ;  /* 0x00000004020b8981 */ /* 0x000f68000c2e1900 */
[----:B------:R1:W5:Y:S04]  /*0350*/  @!P1 LDG.E.EL R6, desc[UR4][R4.64] ;  /* 0x0000000404069981 */ /* 0x000368000c2e1900 */
[----:B------:R-:W5:Y:S01]  /*0360*/  @!P0 LDG.E.EL R22, desc[UR4][R2.64] ;  /* 0x0000000402168981 */ /* 0x000f62000c2e1900 */
[----:B------:R-:W-:-:S04]  /*0370*/  IMAD.HI R23, R49, -0x465879d5, R48 ;  /* 0xb9a7862b31177827 */ /* 0x000fc800078e0230 */
[----:B------:R-:W-:Y:S01]  /*0380*/  IMAD.HI R29, R17, -0x465879d5, R16 ;  /* 0xb9a7862b111d7827 */ /* 0x000fe200078e0210 */
[----:B-1----:R-:W-:Y:S01]  /*0390*/  SHF.R.U32.HI R4, RZ, 0x1f, R23 ;  /* 0x0000001fff047819 */ /* 0x002fe20000011617 */
[----:B------:R1:W5:Y:S01]  /*03a0*/  @!P0 LDG.E.EL R16, desc[UR4][R2.64] ;  /* 0x0000000402108981 */ /* 0x000362000c2e1900 */
[----:B------:R-:W-:Y:S02]  /*03b0*/  LOP3.LUT R5, R0, 0xffffffc0, RZ, 0xc0, !PT ;  /* 0xffffffc000057812 */ /* 0x000fe400078ec0ff */
[----:B------:R-:W-:Y:S02]  /*03c0*/  LEA.HI.SX32 R23, R23, R4, 0x12 ;  /* 0x0000000417177211 */ /* 0x000fe400078f92ff */
[----:B------:R-:W-:Y:S01]  /*03d0*/  SHF.R.U32.HI R0, RZ, 0x1f, R29 ;  /* 0x0000001fff007819 */ /* 0x000fe2000001161d */
[----:B------:R-:W-:Y:S02]  /*03e0*/  IMAD.IADD R5, R49, 0x1, -R5 ;  /* 0x0000000131057824 */ /* 0x000fe400078e0a05 */
[----:B------:R-:W-:Y:S01]  /*03f0*/  IMAD R20, R23, 0x300, RZ ;  /* 0x0000030017147824 */ /* 0x000fe200078e02ff */
[----:B------:R-:W-:Y:S01]  /*0400*/  LEA.HI.SX32 R29, R29, R0, 0x12 ;  /* 0x000000001d1d7211 */ /* 0x000fe200078f92ff */
[----:B------:R-:W-:Y:S01]  /*0410*/  IMAD.SHL.U32 R0, R45, 0x40, RZ ;  /* 0x000000402d007824 */ /* 0x000fe200078e00ff */
[----:B------:R-:W-:-:S02]  /*0420*/  SHF.R.S32.HI R48, RZ, 0x1f, R5 ;  /* 0x0000001fff307819 */ /* 0x000fc40000011405 */
[--C-:B------:R-:W-:Y:S01]  /*0430*/  SHF.R.S32.HI R12, RZ, 0x1f, R20.reuse ;  /* 0x0000001fff0c7819 */ /* 0x100fe20000011414 */
[----:B------:R-:W-:Y:S01]  /*0440*/  IMAD R4, R29, 0x300, RZ ;  /* 0x000003001d047824 */ /* 0x000fe200078e02ff */
[----:B------:R-:W-:Y:S02]  /*0450*/  IADD3 R20, P2, P3, R0, R5, R20 ;  /* 0x0000000500147210 */ /* 0x000fe40007b5e014 */
[----:B------:R-:W-:Y:S01]  /*0460*/  SHF.R.S32.HI R21, RZ, 0x1f, R0 ;  /* 0x0000001fff157819 */ /* 0x000fe20000011400 */
[----:B------:R-:W-:-:S03]  /*0470*/  IMAD.SHL.U32 R0, R18, 0x40, RZ ;  /* 0x0000004012007824 */ /* 0x000fc600078e00ff */
[----:B------:R-:W-:Y:S02]  /*0480*/  IADD3.X R21, R21, R48, R12, P2, P3 ;  /* 0x0000003015157210 */ /* 0x000fe400017e640c */
[--C-:B------:R-:W-:Y:S02]  /*0490*/  IADD3 R19, P3, P5, R0, R5, R4.reuse ;  /* 0x0000000500137210 */ /* 0x100fe40007d7e004 */
[----:B------:R-:W-:Y:S02]  /*04a0*/  SHF.R.S32.HI R4, RZ, 0x1f, R4 ;  /* 0x0000001fff047819 */ /* 0x000fe40000011404 */
[----:B------:R-:W-:-:S04]  /*04b0*/  SHF.R.S32.HI R5, RZ, 0x1f, R0 ;  /* 0x0000001fff057819 */ /* 0x000fc80000011400 */
[----:B------:R-:W-:Y:S01]  /*04c0*/  IADD3.X R48, R5, R48, R4, P3, P5 ;  /* 0x0000003005307210 */ /* 0x000fe20001fea404 */
[----:B----4-:R-:W-:-:S05]  /*04d0*/  IMAD.WIDE R12, R45, 0x4, R26 ;  /* 0x000000042d0c7825 */ /* 0x010fca00078e021a */
[----:B------:R-:W4:Y:S04]  /*04e0*/  @!P1 LDG.E.EL R30, desc[UR4][R12.64] ;  /* 0x000000040c1e9981 */ /* 0x000f28000c2e1900 */
[----:B------:R-:W4:Y:S04]  /*04f0*/  @!P1 LDG.E.EL R40, desc[UR4][R12.64] ;  /* 0x000000040c289981 */ /* 0x000f28000c2e1900 */
[----:B------:R-:W4:Y:S01]  /*0500*/  @!P1 LDG.E.EL R37, desc[UR4][R12.64] ;  /* 0x000000040c259981 */ /* 0x000f22000c2e1900 */
[----:B01----:R-:W-:Y:S01]  /*0510*/  CS2R R2, SRZ ;  /* 0x0000000000027805 */ /* 0x003fe2000001ff00 */
[----:B------:R-:W-:-:S04]  /*0520*/  IMAD.WIDE R26, R18, 0x4, R26 ;  /* 0x00000004121a7825 */ /* 0x000fc800078e021a */
[----:B------:R-:W-:Y:S02]  /*0530*/  IMAD R50, R29, -0x5840, R17 ;  /* 0xffffa7c01d327824 */ /* 0x000fe400078e0211 */
[----:B--2---:R-:W-:Y:S01]  /*0540*/  FADD R9, R9, 9.9999997473787516356e-06 ;  /* 0x3727c5ac09097421 */ /* 0x004fe20000000000 */
[----:B---3--:R-:W-:-:S05]  /*0550*/  FADD R8, R8, 9.9999997473787516356e-06 ;  /* 0x3727c5ac08087421 */ /* 0x008fca0000000000 */
[----:B------:R-:W0:Y:S01]  /*0560*/  MUFU.SQRT R9, R9 ;  /* 0x0000000900097308 */ /* 0x000e220000002000 */
[----:B-----5:R-:W-:-:S07]  /*0570*/  FADD R10, R10, 9.9999997473787516356e-06 ;  /* 0x3727c5ac0a0a7421 */ /* 0x020fce0000000000 */
[----:B------:R-:W1:Y:S01]  /*0580*/  MUFU.SQRT R8, R8 ;  /* 0x0000000800087308 */ /* 0x000e620000002000 */
[----:B------:R-:W-:-:S07]  /*0590*/  FADD R7, R7, 9.9999997473787516356e-06 ;  /* 0x3727c5ac07077421 */ /* 0x000fce0000000000 */
[----:B------:R-:W2:Y:S01]  /*05a0*/  MUFU.SQRT R10, R10 ;  /* 0x0000000a000a7308 */ /* 0x000ea20000002000 */
[C---:B0-----:R-:W-:Y:S02]  /*05b0*/  FSETP.GT.AND P6, PT, R9.reuse, 8.50705917302346158658e+37, PT ;  /* 0x7e8000000900780b */ /* 0x041fe40003fc4000 */
[----:B------:R-:W-:Y:S01]  /*05c0*/  FSETP.GEU.AND P5, PT, R9, 1.175494350822287508e-38, PT ;  /* 0x008000000900780b */ /* 0x000fe20003fae000 */
[----:B------:R-:W-:-:S04]  /*05d0*/  FADD R6, R6, 9.9999997473787516356e-06 ;  /* 0x3727c5ac06067421 */ /* 0x000fc80000000000 */
[----:B------:R-:W0:Y:S01]  /*05e0*/  MUFU.SQRT R7, R7 ;  /* 0x0000000700077308 */ /* 0x000e220000002000 */
[----:B-1----:R-:W-:Y:S02]  /*05f0*/  FSETP.GT.AND P4, PT, R8, 8.50705917302346158658e+37, PT ;  /* 0x7e8000000800780b */ /* 0x002fe40003f84000 */
[----:B------:R-:W-:Y:S02]  /*0600*/  FSEL R0, R34, 1, P6 ;  /* 0x3f80000022007808 */ /* 0x000fe40003000000 */
[----:B--2---:R-:W-:-:S03]  /*0610*/  FSETP.GT.AND P3, PT, R10, 8.50705917302346158658e+37, PT ;  /* 0x7e8000000a00780b */ /* 0x004fc60003f64000 */
[----:B------:R-:W1:Y:S01]  /*0620*/  MUFU.SQRT R6, R6 ;  /* 0x0000000600067308 */ /* 0x000e620000002000 */
[----:B------:R-:W-:Y:S01]  /*0630*/  FSETP.GEU.AND P2, PT, R8, 1.175494350822287508e-38, PT ;  /* 0x008000000800780b */ /* 0x000fe20003f4e000 */
[----:B------:R-:W-:Y:S01]  /*0640*/  @P6 FMUL R9, R9, 0.25 ;  /* 0x3e80000009096820 */ /* 0x000fe20000400000 */
[----:B------:R-:W-:Y:S01]  /*0650*/  @!P5 FMUL R0, R0, 16777216 ;  /* 0x4b8000000000d820 */ /* 0x000fe20000400000 */
[----:B------:R-:W-:Y:S02]  /*0660*/  FSEL R5, R34, 1, P4 ;  /* 0x3f80000022057808 */ /* 0x000fe40002000000 */
[----:B------:R-:W-:Y:S01]  /*0670*/  @!P5 FMUL R9, R9, 16777216 ;  /* 0x4b8000000909d820 */ /* 0x000fe20000400000 */
[C---:B0-----:R-:W-:Y:S01]  /*0680*/  FSETP.GT.AND P5, PT, R7.reuse, 8.50705917302346158658e+37, PT ;  /* 0x7e8000000700780b */ /* 0x041fe20003fa4000 */
[----:B------:R-:W-:Y:S01]  /*0690*/  @P4 FMUL R8, R8, 0.25 ;  /* 0x3e80000008084820 */ /* 0x000fe20000400000 */
[----:B------:R-:W-:Y:S02]  /*06a0*/  FSETP.GEU.AND P4, PT, R10, 1.175494350822287508e-38, PT ;  /* 0x008000000a00780b */ /* 0x000fe40003f8e000 */
[----:B------:R-:W-:Y:S01]  /*06b0*/  FSEL R4, R34, 1, P3 ;  /* 0x3f80000022047808 */ /* 0x000fe20001800000 */
[----:B------:R-:W-:Y:S01]  /*06c0*/  @P3 FMUL R10, R10, 0.25 ;  /* 0x3e8000000a0a3820 */ /* 0x000fe20000400000 */
[----:B------:R-:W-:Y:S01]  /*06d0*/  FSETP.GEU.AND P3, PT, R7, 1.175494350822287508e-38, PT ;  /* 0x008000000700780b */ /* 0x000fe20003f6e000 */
[----:B------:R-:W-:Y:S01]  /*06e0*/  @!P2 FMUL R8, R8, 16777216 ;  /* 0x4b8000000808a820 */ /* 0x000fe20000400000 */
[----:B------:R-:W-:Y:S01]  /*06f0*/  @!P2 FMUL R5, R5, 16777216 ;  /* 0x4b8000000505a820 */ /* 0x000fe20000400000 */
[C---:B-1----:R-:W-:Y:S01]  /*0700*/  FSETP.GT.AND P2, PT, R6.reuse, 8.50705917302346158658e+37, PT ;  /* 0x7e8000000600780b */ /* 0x042fe20003f44000 */
[----:B------:R-:W0:Y:S01]  /*0710*/  MUFU.RCP R41, R9 ;  /* 0x0000000900297308 */ /* 0x000e220000001000 */
[----:B------:R-:W-:-:S02]  /*0720*/  FSETP.GEU.AND P6, PT, R6, 1.175494350822287508e-38, PT ;  /* 0x008000000600780b */ /* 0x000fc40003fce000 */
[----:B------:R-:W-:-:S06]  /*0730*/  @P5 FMUL R7, R7, 0.25 ;  /* 0x3e80000007075820 */ /* 0x000fcc0000400000 */
[----:B------:R-:W-:-:S03]  /*0740*/  @!P3 FMUL R7, R7, 16777216 ;  /* 0x4b8000000707b820 */ /* 0x000fc60000400000 */
[----:B------:R-:W-:-:S03]  /*0750*/  @P2 FMUL R6, R6, 0.25 ;  /* 0x3e80000006062820 */ /* 0x000fc60000400000 */
[----:B------:R-:W1:Y:S01]  /*0760*/  MUFU.RCP R7, R7 ;  /* 0x0000000700077308 */ /* 0x000e620000001000 */
[----:B------:R-:W-:Y:S01]  /*0770*/  @!P6 FMUL R6, R6, 16777216 ;  /* 0x4b8000000606e820 */ /* 0x000fe20000400000 */
[----:B0-----:R-:W-:Y:S01]  /*0780*/  FMUL R41, R41, R0 ;  /* 0x0000000029297220 */ /* 0x001fe20000400000 */
[----:B------:R-:W-:Y:S01]  /*0790*/  FSEL R0, R34, 1, P5 ;  /* 0x3f80000022007808 */ /* 0x000fe20002800000 */
[----:B------:R-:W-:-:S04]  /*07a0*/  FADD R46, R11, 9.9999997473787516356e-06 ;  /* 0x3727c5ac0b2e7421 */ /* 0x000fc80000000000 */
[----:B------:R0:W2:Y:S01]  /*07b0*/  MUFU.RCP R44, R6 ;  /* 0x00000006002c7308 */ /* 0x0000a20000001000 */
[----:B------:R-:W-:Y:S01]  /*07c0*/  @!P3 FMUL R0, R0, 16777216 ;  /* 0x4b8000000000b820 */ /* 0x000fe20000400000 */
[----:B------:R-:W-:-:S03]  /*07d0*/  FSEL R9, R34, 1, P2 ;  /* 0x3f80000022097808 */ /* 0x000fc60001000000 */
[----:B-1----:R-:W-:-:S03]  /*07e0*/  FMUL R0, R7, R0 ;  /* 0x0000000007007220 */ /* 0x002fc60000400000 */
[----:B------:R-:W1:Y:S01]  /*07f0*/  MUFU.SQRT R46, R46 ;  /* 0x0000002e002e7308 */ /* 0x000e620000002000 */
[----:B0-----:R-:W-:Y:S01]  /*0800*/  CS2R R6, SRZ ;  /* 0x0000000000067805 */ /* 0x001fe2000001ff00 */
[----:B------:R-:W-:Y:S01]  /*0810*/  @!P6 FMUL R9, R9, 16777216 ;  /* 0x4b8000000909e820 */ /* 0x000fe20000400000 */
[C---:B------:R-:W-:Y:S02]  /*0820*/  ISETP.GE.AND P3, PT, R45.reuse, 0x155, PT ;  /* 0x000001552d00780c */ /* 0x040fe40003f66270 */
[----:B------:R-:W-:Y:S01]  /*0830*/  ISETP.GT.AND P2, PT, R45, 0x154, !P1 ;  /* 0x000001542d00780c */ /* 0x000fe20004f44270 */
[----:B--2---:R-:W-:Y:S02]  /*0840*/  FMUL R44, R44, R9 ;  /* 0x000000092c2c7220 */ /* 0x004fe40000400000 */
[----:B------:R0:W2:Y:S01]  /*0850*/  MUFU.RCP R42, R8 ;  /* 0x00000008002a7308 */ /* 0x0000a20000001000 */
[----:B------:R3:W5:Y:S01]  /*0860*/  @!P1 LDG.E.EL R6, desc[UR4][R12.64] ;  /* 0x000000040c069981 */ /* 0x000762000c2e1900 */
[----:B------:R-:W-:Y:S01]  /*0870*/  @!P4 FMUL R10, R10, 16777216 ;  /* 0x4b8000000a0ac820 */ /* 0x000fe20000400000 */
[----:B------:R-:W-:-:S02]  /*0880*/  @!P4 FMUL R4, R4, 16777216 ;  /* 0x4b8000000404c820 */ /* 0x000fc40000400000 */
[----:B------:R-:W4:Y:S01]  /*0890*/  @!P0 LDG.E.EL R7, desc[UR4][R26.64] ;  /* 0x000000041a078981 */ /* 0x000f22000c2e1900 */
[----:B0-----:R-:W-:-:S04]  /*08a0*/  IMAD.WIDE R8, R45, 0x4, R24 ;  /* 0x000000042d087825 */ /* 0x001fc800078e0218 */
[----:B---3--:R-:W-:-:S04]  /*08b0*/  IMAD.WIDE R12, R45, 0x4, R14 ;  /* 0x000000042d0c7825 */ /* 0x008fc800078e020e */
[----:B------:R-:W-:Y:S01]  /*08c0*/  FADD R45, R22, 9.9999997473787516356e-06 ;  /* 0x3727c5ac162d7421 */ /* 0x000fe20000000000 */
[C---:B-1----:R-:W-:Y:S02]  /*08d0*/  FSETP.GT.AND P4, PT, R46.reuse, 8.50705917302346158658e+37, PT ;  /* 0x7e8000002e00780b */ /* 0x042fe40003f84000 */
[----:B------:R-:W-:Y:S01]  /*08e0*/  FSETP.GEU.AND P5, PT, R46, 1.175494350822287508e-38, PT ;  /* 0x008000002e00780b */ /* 0x000fe20003fae000 */
[----:B------:R-:W0:Y:S01]  /*08f0*/  MUFU.RCP R43, R10 ;  /* 0x0000000a002b7308 */ /* 0x000e220000001000 */
[----:B--2---:R-:W-:Y:S01]  /*0900*/  FMUL R42, R42, R5 ;  /* 0x000000052a2a7220 */ /* 0x004fe20000400000 */
[----:B------:R-:W2:Y:S01]  /*0910*/  @!P1 LDG.E.EL R35, desc[UR4][R8.64] ;  /* 0x0000000408239981 */ /* 0x000ea2000c2e1900 */
[----:B------:R-:W-:-:S03]  /*0920*/  IMAD.WIDE R24, R18, 0x4, R24 ;  /* 0x0000000412187825 */ /* 0x000fc600078e0218 */
[----:B------:R-:W3:Y:S02]  /*0930*/  @!P1 LDG.E.EL R38, desc[UR4][R8.64] ;  /* 0x0000000408269981 */ /* 0x000ee4000c2e1900 */
[----:B------:R-:W1:Y:S01]  /*0940*/  MUFU.SQRT R45, R45 ;  /* 0x0000002d002d7308 */ /* 0x000e620000002000 */
[----:B------:R-:W-:Y:S01]  /*0950*/  FSEL R28, R34, 1, P4 ;  /* 0x3f800000221c7808 */ /* 0x000fe20002000000 */
[----:B------:R-:W-:Y:S01]  /*0960*/  @P4 FMUL R46, R46, 0.25 ;  /* 0x3e8000002e2e4820 */ /* 0x000fe20000400000 */
[----:B------:R-:W2:Y:S03]  /*0970*/  @!P1 LDG.E.EL R39, desc[UR4][R8.64] ;  /* 0x0000000408279981 */ /* 0x000ea6000c2e1900 */
[----:B------:R-:W-:Y:S01]  /*0980*/  @!P5 FMUL R46, R46, 16777216 ;  /* 0x4b8000002e2ed820 */ /* 0x000fe20000400000 */
[----:B------:R-:W-:Y:S01]  /*0990*/  @!P5 FMUL R28, R28, 16777216 ;  /* 0x4b8000001c1cd820 */ /* 0x000fe20000400000 */
[----:B0-----:R-:W-:Y:S01]  /*09a0*/  FMUL R43, R43, R4 ;  /* 0x000000042b2b7220 */ /* 0x001fe20000400000 */
[----:B------:R0:W2:Y:S01]  /*09b0*/  @!P1 LDG.E.EL R36, desc[UR4][R8.64] ;  /* 0x0000000408249981 */ /* 0x0000a2000c2e1900 */
[----:B------:R-:W-:Y:S01]  /*09c0*/  IMAD.MOV.U32 R5, RZ, RZ, RZ ;  /* 0x000000ffff057224 */ /* 0x000fe200078e00ff */
[----:B------:R-:W-:Y:S01]  /*09d0*/  CS2R R10, SRZ ;  /* 0x00000000000a7805 */ /* 0x000fe2000001ff00 */
[----:B------:R-:W-:Y:S01]  /*09e0*/  IMAD R22, R23, -0x5840, R49 ;  /* 0xffffa7c017167824 */ /* 0x000fe200078e0231 */
[----:B------:R-:W2:Y:S01]  /*09f0*/  @!P0 LDG.E.EL R3, desc[UR4][R24.64] ;  /* 0x0000000418038981 */ /* 0x000ea2000c2e1900 */
[----:B-1----:R-:W-:-:S02]  /*0a00*/  FSETP.GT.AND P6, PT, R45, 8.50705917302346158658e+37, PT ;  /* 0x7e8000002d00780b */ /* 0x002fc40003fc4000 */
[----:B------:R-:W-:Y:S01]  /*0a10*/  FSETP.GEU.AND P5, PT, R45, 1.175494350822287508e-38, PT ;  /* 0x008000002d00780b */ /* 0x000fe20003fae000 */
[----:B------:R1:W1:Y:S01]  /*0a20*/  MUFU.RCP R47, R46 ;  /* 0x0000002e002f7308 */ /* 0x0002620000001000 */
[----:B------:R-:W-:Y:S01]  /*0a30*/  IMAD.MOV.U32 R4, RZ, RZ, RZ ;  /* 0x000000ffff047224 */ /* 0x000fe200078e00ff */
[----:B0-----:R-:W-:Y:S01]  /*0a40*/  CS2R R8, SRZ ;  /* 0x0000000000087805 */ /* 0x001fe2000001ff00 */
[----:B------:R-:W2:Y:S01]  /*0a50*/  @!P0 LDG.E.EL R2, desc[UR4][R24.64] ;  /* 0x0000000418028981 */ /* 0x000ea2000c2e1900 */
[----:B------:R-:W-:Y:S01]  /*0a60*/  ISETP.LT.AND P4, PT, R49, 0x16100, !P3 ;  /* 0x000161003100780c */ /* 0x000fe20005f81270 */
[----:B------:R-:W-:Y:S02]  /*0a70*/  IMAD.WIDE R14, R18, 0x4, R14 ;  /* 0x00000004120e7825 */ /* 0x000fe400078e020e */
[----:B------:R-:W2:Y:S03]  /*0a80*/  @!P0 LDG.E.EL R5, desc[UR4][R24.64] ;  /* 0x0000000418058981 */ /* 0x000ea6000c2e1900 */
[----:B------:R-:W-:Y:S01]  /*0a90*/  @P6 FMUL R45, R45, 0.25 ;  /* 0x3e8000002d2d6820 */ /* 0x000fe20000400000 */
[----:B------:R0:W2:Y:S03]  /*0aa0*/  @!P0 LDG.E.EL R4, desc[UR4][R24.64] ;  /* 0x0000000418048981 */ /* 0x0000a6000c2e1900 */
[----:B------:R-:W-:Y:S01]  /*0ab0*/  @!P5 FMUL R45, R45, 16777216 ;  /* 0x4b8000002d2dd820 */ /* 0x000fe20000400000 */
[----:B------:R-:W2:Y:S01]  /*0ac0*/  @!P0 LDG.E.EL R8, desc[UR4][R26.64] ;  /* 0x000000041a088981 */ /* 0x000ea2000c2e1900 */
[----:B-1----:R-:W-:-:S03]  /*0ad0*/  FSEL R46, R34, 1, P6 ;  /* 0x3f800000222e7808 */ /* 0x002fc60003000000 */
[----:B------:R-:W2:Y:S01]  /*0ae0*/  @!P0 LDG.E.EL R9, desc[UR4][R26.64] ;  /* 0x000000041a098981 */ /* 0x000ea2000c2e1900 */
[----:B------:R-:W1:Y:S01]  /*0af0*/  MUFU.RCP R45, R45 ;  /* 0x0000002d002d7308 */ /* 0x000e620000001000 */
[----:B0-----:R-:W-:Y:S02]  /*0b00*/  CS2R R24, SRZ ;  /* 0x0000000000187805 */ /* 0x001fe4000001ff00 */
[----:B------:R0:W2:Y:S01]  /*0b10*/  @!P0 LDG.E.EL R10, desc[UR4][R26.64] ;  /* 0x000000041a0a8981 */ /* 0x0000a2000c2e1900 */
[----:B------:R-:W-:Y:S02]  /*0b20*/  IMAD R23, R23, 0x5540, R22 ;  /* 0x0000554017177824 */ /* 0x000fe400078e0216 */
[----:B------:R-:W-:Y:S01]  /*0b30*/  @!P5 FMUL R46, R46, 16777216 ;  /* 0x4b8000002e2ed820 */ /* 0x000fe20000400000 */
[----:B------:R-:W-:Y:S01]  /*0b40*/  FMUL R28, R47, R28 ;  /* 0x0000001c2f1c7220 */ /* 0x000fe20000400000 */
[----:B------:R-:W4:Y:S04]  /*0b50*/  @!P1 LDG.E.EL R33, desc[UR4][R12.64] ;  /* 0x000000040c219981 */ /* 0x000f28000c2e1900 */
[----:B------:R-:W2:Y:S01]  /*0b60*/  @!P1 LDG.E.EL R31, desc[UR4][R12.64] ;  /* 0x000000040c1f9981 */ /* 0x000ea2000c2e1900 */
[----:B0-----:R-:W-:-:S03]  /*0b70*/  CS2R R26, SRZ ;  /* 0x00000000001a7805 */ /* 0x001fc6000001ff00 */
[----:B------:R-:W2:Y:S01]  /*0b80*/  @!P1 LDG.E.EL R32, desc[UR4][R12.64] ;  /* 0x000000040c209981 */ /* 0x000ea2000c2e1900 */
[----:B------:R-:W-:-:S03]  /*0b90*/  IMAD.WIDE R22, R23, 0x4, R52 ;  /* 0x0000000417167825 */ /* 0x000fc600078e0234 */
[----:B------:R0:W5:Y:S01]  /*0ba0*/  @!P1 LDG.E.EL R11, desc[UR4][R12.64] ;  /* 0x000000040c0b9981 */ /* 0x000162000c2e1900 */
[----:B------:R-:W-:-:S03]  /*0bb0*/  IMAD R47, R29, 0x5540, R50 ;  /* 0x000055401d2f7824 */ /* 0x000fc600078e0232 */
[----:B------:R-:W2:Y:S01]  /*0bc0*/  @!P0 LDG.E.EL R24, desc[UR4][R14.64] ;  /* 0x000000040e188981 */ /* 0x000ea2000c2e1900 */
[----:B-1----:R-:W-:-:S03]  /*0bd0*/  FMUL R29, R45, R46 ;  /* 0x0000002e2d1d7220 */ /* 0x002fc60000400000 */
[----:B------:R-:W2:Y:S01]  /*0be0*/  @!P0 LDG.E.EL R25, desc[UR4][R14.64] ;  /* 0x000000040e198981 */ /* 0x000ea2000c2e1900 */
[----:B0-----:R-:W-:-:S03]  /*0bf0*/  CS2R R12, SRZ ;  /* 0x00000000000c7805 */ /* 0x001fc6000001ff00 */
[----:B------:R-:W2:Y:S04]  /*0c00*/  @!P0 LDG.E.EL R26, desc[UR4][R14.64] ;  /* 0x000000040e1a8981 */ /* 0x000ea8000c2e1900 */
[----:B------:R0:W2:Y:S01]  /*0c10*/  @!P0 LDG.E.EL R27, desc[UR4][R14.64] ;  /* 0x000000040e1b8981 */ /* 0x0000a2000c2e1900 */
[C---:B------:R-:W-:Y:S01]  /*0c20*/  LEA R46, P5, R20.reuse, UR6, 0x2 ;  /* 0x00000006142e7c11 */ /* 0x040fe2000f8a10ff */
[----:B------:R-:W-:Y:S01]  /*0c30*/  IMAD.WIDE R52, R47, 0x4, R52 ;  /* 0x000000042f347825 */ /* 0x000fe200078e0234 */
[----:B0-----:R-:W-:Y:S02]  /*0c40*/  CS2R R14, SRZ ;  /* 0x00000000000e7805 */ /* 0x001fe4000001ff00 */
[----:B------:R-:W-:Y:S02]  /*0c50*/  LEA.HI.X R47, R20, UR7, R21, 0x2, P5 ;  /* 0x00000007142f7c11 */ /* 0x000fe4000a8f1415 */
[----:B------:R-:W-:-:S02]  /*0c60*/  CS2R R20, SRZ ;  /* 0x0000000000147805 */ /* 0x000fc4000001ff00 */
[----:B------:R0:W2:Y:S02]  /*0c70*/  @P4 LDG.E.128 R12, desc[UR4][R22.64] ;  /* 0x00000004160c4981 */ /* 0x0000a4000c1e1d00 */
[----:B0-----:R-:W-:-:S06]  /*0c80*/  CS2R R22, SRZ ;  /* 0x0000000000167805 */ /* 0x001fcc000001ff00 */
[----:B------:R2:W3:Y:S01]  /*0c90*/  @P2 LDG.E.128 R20, desc[UR4][R46.64+-0x15500] ;  /* 0xfeab00042e142981 */ /* 0x0004e2000c1e1d00 */
[----:B------:R-:W-:-:S04]  /*0ca0*/  FADD R16, R16, 9.9999997473787516356e-06 ;  /* 0x3727c5ac10107421 */ /* 0x000fc80000000000 */
[----:B------:R-:W0:Y:S02]  /*0cb0*/  MUFU.SQRT R45, R16 ;  /* 0x00000010002d7308 */ /* 0x000e240000002000 */
[C---:B0-----:R-:W-:Y:S02]  /*0cc0*/  FSETP.GT.AND P5, PT, R45.reuse, 8.50705917302346158658e+37, PT ;  /* 0x7e8000002d00780b */ /* 0x041fe40003fa4000 */
[----:B------:R-:W-:Y:S02]  /*0cd0*/  FSETP.GEU.AND P6, PT, R45, 1.175494350822287508e-38, PT ;  /* 0x008000002d00780b */ /* 0x000fe40003fce000 */
[----:B------:R-:W-:-:S09]  /*0ce0*/  FSEL R34, R34, 1, P5 ;  /* 0x3f80000022227808 */ /* 0x000fd20002800000 */
[----:B------:R-:W-:Y:S01]  /*0cf0*/  @P5 FMUL R45, R45, 0.25 ;  /* 0x3e8000002d2d5820 */ /* 0x000fe20000400000 */
[----:B------:R-:W-:Y:S01]  /*0d00*/  ISETP.GE.AND P5, PT, R18, 0x155, PT ;  /* 0x000001551200780c */ /* 0x000fe20003fa6270 */
[----:B------:R-:W-:Y:S02]  /*0d10*/  @!P6 FMUL R34, R34, 16777216 ;  /* 0x4b8000002222e820 */ /* 0x000fe40000400000 */
[----:B------:R-:W-:Y:S01]  /*0d20*/  @!P6 FMUL R45, R45, 16777216 ;  /* 0x4b8000002d2de820 */ /* 0x000fe20000400000 */
[----:B------:R-:W-:Y:S02]  /*0d30*/  ISETP.LT.AND P6, PT, R17, 0x16100, !P5 ;  /* 0x000161001100780c */ /* 0x000fe40006fc1270 */
[----:B--2---:R-:W-:Y:S02]  /*0d40*/  SEL R46, R12, RZ, P4 ;  /* 0x000000ff0c2e7207 */ /* 0x004fe40002000000 */
[----:B------:R-:W-:Y:S02]  /*0d50*/  SEL R47, R13, RZ, P4 ;  /* 0x000000ff0d2f7207 */ /* 0x000fe40002000000 */
[----:B------:R-:W-:-:S02]  /*0d60*/  SEL R16, R14, RZ, P4 ;  /* 0x000000ff0e107207 */ /* 0x000fc40002000000 */
[----:B------:R-:W-:Y:S02]  /*0d70*/  SEL R17, R15, RZ, P4 ;  /* 0x000000ff0f117207 */ /* 0x000fe40002000000 */
[----:B------:R-:W-:-:S04]  /*0d80*/  LEA R50, P4, R19, UR6, 0x2 ;  /* 0x0000000613327c11 */ /* 0x000fc8000f8810ff */
[----:B------:R-:W-:Y:S02]  /*0d90*/  LEA.HI.X R51, R19, UR7, R48, 0x2, P4 ;  /* 0x0000000713337c11 */ /* 0x000fe4000a0f1430 */
[----:B------:R-:W-:Y:S02]  /*0da0*/  ISETP.GT.AND P4, PT, R18, 0x154, !P0 ;  /* 0x000001541200780c */ /* 0x000fe40004784270 */
[----:B---3--:R-:W-:Y:S02]  /*0db0*/  SEL R19, R22, RZ, P2 ;  /* 0x000000ff16137207 */ /* 0x008fe40001000000 */
[----:B------:R-:W-:Y:S02]  /*0dc0*/  SEL R18, R23, RZ, P2 ;  /* 0x000000ff17127207 */ /* 0x000fe40001000000 */
[----:B------:R-:W-:Y:S02]  /*0dd0*/  CS2R R12, SRZ ;  /* 0x00000000000c7805 */ /* 0x000fe4000001ff00 */
[----:B------:R-:W-:-:S02]  /*0de0*/  CS2R R14, SRZ ;  /* 0x00000000000e7805 */ /* 0x000fc4000001ff00 */
[----:B------:R-:W-:Y:S02]  /*0df0*/  SEL R22, R16, R19, !P3 ;  /* 0x0000001310167207 */ /* 0x000fe40005800000 */
[----:B------:R-:W-:Y:S02]  /*0e00*/  SEL R23, R17, R18, !P3 ;  /* 0x0000001211177207 */ /* 0x000fe40005800000 */
[----:B------:R-:W-:Y:S02]  /*0e10*/  CS2R R16, SRZ ;  /* 0x0000000000107805 */ /* 0x000fe4000001ff00 */
[----:B------:R-:W-:Y:S01]  /*0e20*/  CS2R R18, SRZ ;  /* 0x0000000000127805 */ /* 0x000fe2000001ff00 */
[----:B------:R0:W2:Y:S05]  /*0e30*/  @P6 LDG.E.128 R12, desc[UR4][R52.64] ;  /* 0x00000004340c6981 */ /* 0x0000aa000c1e1d00 */
[----:B------:R-:W3:Y:S01]  /*0e40*/  @P4 LDG.E.128 R16, desc[UR4][R50.64+-0x15500] ;  /* 0xfeab000432104981 */ /* 0x000ee2000c1e1d00 */
[----:B------:R-:W1:Y:S01]  /*0e50*/  MUFU.RCP R45, R45 ;  /* 0x0000002d002d7308 */ /* 0x000e620000001000 */
[----:B------:R-:W-:-:S02]  /*0e60*/  SEL R48, R21, RZ, P2 ;  /* 0x000000ff15307207 */ /* 0x000fc40001000000 */
[----:B0-----:R-:W-:Y:S02]  /*0e70*/  SEL R53, R20, RZ, P2 ;  /* 0x000000ff14357207 */ /* 0x001fe40001000000 */
[----:B------:R-:W-:Y:S02]  /*0e80*/  SEL R21, R47, R48, !P3 ;  /* 0x000000302f157207 */ /* 0x000fe40005800000 */
[----:B------:R-:W-:-:S03]  /*0e90*/  SEL R20, R46, R53, !P3 ;  /* 0x000000352e147207 */ /* 0x000fc60005800000 */
[----:B------:R-:W-:Y:S02]  /*0ea0*/  FADD R38, R21, -R38 ;  /* 0x8000002615267221 */ /* 0x000fe40000000000 */
[----:B------:R-:W-:Y:S01]  /*0eb0*/  FADD R35, R20, -R35 ;  /* 0x8000002314237221 */ /* 0x000fe20000000000 */
[----:B-1----:R-:W-:Y:S01]  /*0ec0*/  FMUL R46, R45, R34 ;  /* 0x000000222d2e7220 */ /* 0x002fe20000400000 */
[----:B------:R-:W-:Y:S01]  /*0ed0*/  FADD R34, R22, -R39 ;  /* 0x8000002716227221 */ /* 0x000fe20000000000 */
[----:B------:R-:W-:Y:S01]  /*0ee0*/  FADD R47, R23, -R36 ;  /* 0x80000024172f7221 */ /* 0x000fe20000000000 */
[----:B------:R-:W-:Y:S01]  /*0ef0*/  FMUL R36, R41, R38 ;  /* 0x0000002629247220 */ /* 0x000fe20000400000 */
[----:B------:R-:W-:Y:S01]  /*0f00*/  FMUL R42, R42, R35 ;  /* 0x000000232a2a7220 */ /* 0x000fe20000400000 */
[----:B------:R-:W-:Y:S01]  /*0f10*/  FMUL R43, R43, R34 ;  /* 0x000000222b2b7220 */ /* 0x000fe20000400000 */
[----:B------:R-:W0:Y:S08]  /*0f20*/  LDC.64 R38, c[0x0][0x240] ;  /* 0x00009000ff267b82 */ /* 0x000e300000000a00 */
[----:B------:R-:W1:Y:S01]  /*0f30*/  LDC.64 R34, c[0x0][0x248] ;  /* 0x00009200ff227b82 */ /* 0x000e620000000a00 */
[----:B------:R-:W-:Y:S01]  /*0f40*/  FMUL R44, R44, R47 ;  /* 0x0000002f2c2c7220 */ /* 0x000fe20000400000 */
[----:B----4-:R-:W-:Y:S01]  /*0f50*/  FFMA R30, R42, R30, R33 ;  /* 0x0000001e2a1e7223 */ /* 0x010fe20000000021 */
[----:B------:R-:W-:Y:S01]  /*0f60*/  FFMA R31, R36, R40, R31 ;  /* 0x00000028241f7223 */ /* 0x000fe2000000001f */
[----:B------:R-:W-:Y:S01]  /*0f70*/  FFMA R32, R43, R37, R32 ;  /* 0x000000252b207223 */ /* 0x000fe20000000020 */
[----:B-----5:R-:W-:-:S04]  /*0f80*/  FFMA R6, R44, R6, R11 ;  /* 0x000000062c067223 */ /* 0x020fc8000000000b */
[----:B------:R-:W-:Y:S02]  /*0f90*/  FSETP.GEU.AND P3, PT, R32, RZ, PT ;  /* 0x000000ff2000720b */ /* 0x000fe40003f6e000 */
[----:B------:R-:W-:Y:S01]  /*0fa0*/  FSETP.GEU.AND P2, PT, R6, RZ, PT ;  /* 0x000000ff0600720b */ /* 0x000fe20003f4e000 */
[----:B0-----:R-:W-:-:S04]  /*0fb0*/  IMAD.WIDE R38, R49, 0x4, R38 ;  /* 0x0000000431267825 */ /* 0x001fc800078e0226 */
[----:B-1----:R-:W-:Y:S01]  /*0fc0*/  IMAD.WIDE R34, R49, 0x4, R34 ;  /* 0x0000000431227825 */ /* 0x002fe200078e0222 */
[----:B------:R0:W-:Y:S01]  /*0fd0*/  @!P1 STG.E.128 desc[UR4][R38.64], R20 ;  /* 0x0000001426009986 */ /* 0x0001e2000c101d04 */
[----:B--2---:R-:W-:Y:S02]  /*0fe0*/  SEL R12, R12, RZ, P6 ;  /* 0x000000ff0c0c7207 */ /* 0x004fe40003000000 */
[----:B------:R-:W-:Y:S02]  /*0ff0*/  SEL R13, R13, RZ, P6 ;  /* 0x000000ff0d0d7207 */ /* 0x000fe40003000000 */
[----:B---3--:R-:W-:Y:S02]  /*1000*/  @P5 SEL R12, R16, RZ, P4 ;  /* 0x000000ff100c5207 */ /* 0x008fe40002000000 */
[----:B------:R-:W-:Y:S02]  /*1010*/  SEL R15, R15, RZ, P6 ;  /* 0x000000ff0f0f7207 */ /* 0x000fe40003000000 */
[----:B------:R-:W-:-:S02]  /*1020*/  SEL R14, R14, RZ, P6 ;  /* 0x000000ff0e0e7207 */ /* 0x000fc40003000000 */
[----:B------:R-:W-:Y:S02]  /*1030*/  @P5 SEL R13, R17, RZ, P4 ;  /* 0x000000ff110d5207 */ /* 0x000fe40002000000 */
[----:B------:R-:W-:Y:S01]  /*1040*/  @P5 SEL R15, R19, RZ, P4 ;  /* 0x000000ff130f5207 */ /* 0x000fe20002000000 */
[----:B------:R-:W-:Y:S01]  /*1050*/  FADD R3, R12, -R3 ;  /* 0x800000030c037221 */ /* 0x000fe20000000000 */
[----:B------:R-:W-:Y:S01]  /*1060*/  @P5 SEL R14, R18, RZ, P4 ;  /* 0x000000ff120e5207 */ /* 0x000fe20002000000 */
[----:B------:R-:W-:Y:S02]  /*1070*/  FADD R11, R13, -R2 ;  /* 0x800000020d0b7221 */ /* 0x000fe40000000000 */
[----:B------:R-:W-:Y:S01]  /*1080*/  FADD R17, R15, -R4 ;  /* 0x800000040f117221 */ /* 0x000fe20000000000 */
[----:B------:R-:W-:Y:S01]  /*1090*/  FMUL R3, R0, R3 ;  /* 0x0000000300037220 */ /* 0x000fe20000400000 */
[----:B------:R-:W-:Y:S01]  /*10a0*/  FADD R2, R14, -R5 ;  /* 0x800000050e027221 */ /* 0x000fe20000000000 */
[----:B------:R-:W-:Y:S01]  /*10b0*/  FSETP.GEU.AND P4, PT, R31, RZ, PT ;  /* 0x000000ff1f00720b */ /* 0x000fe20003f8e000 */
[----:B------:R-:W-:Y:S01]  /*10c0*/  FMUL R46, R46, R17 ;  /* 0x000000112e2e7220 */ /* 0x000fe20000400000 */
[----:B------:R-:W-:Y:S01]  /*10d0*/  FSETP.GEU.AND P5, PT, R30, RZ, PT ;  /* 0x000000ff1e00720b */ /* 0x000fe20003fae000 */
[----:B------:R-:W-:Y:S01]  /*10e0*/  FMUL R29, R29, R2 ;  /* 0x000000021d1d7220 */ /* 0x000fe20000400000 */
[----:B------:R-:W-:Y:S01]  /*10f0*/  FFMA R3, R3, R7, R24 ;  /* 0x0000000703037223 */ /* 0x000fe20000000018 */
[----:B------:R-:W-:Y:S01]  /*1100*/  FMUL R28, R28, R11 ;  /* 0x0000000b1c1c7220 */ /* 0x000fe20000400000 */
[----:B------:R-:W-:Y:S01]  /*1110*/  SEL R7, R6, RZ, P2 ;  /* 0x000000ff06077207 */ /* 0x000fe20001000000 */
[----:B------:R-:W-:Y:S01]  /*1120*/  FFMA R10, R46, R10, R27 ;  /* 0x0000000a2e0a7223 */ /* 0x000fe2000000001b */
[----:B------:R-:W-:-:S02]  /*1130*/  SEL R6, R32, RZ, P3 ;  /* 0x000000ff20067207 */ /* 0x000fc40001800000 */
[----:B------:R-:W-:Y:S02]  /*1140*/  SEL R5, R31, RZ, P4 ;  /* 0x000000ff1f057207 */ /* 0x000fe40002000000 */
[----:B------:R-:W-:Y:S01]  /*1150*/  SEL R4, R30, RZ, P5 ;  /* 0x000000ff1e047207 */ /* 0x000fe20002800000 */
[----:B------:R-:W-:Y:S01]  /*1160*/  FFMA R9, R29, R9, R26 ;  /* 0x000000091d097223 */ /* 0x000fe2000000001a */
[----:B------:R-:W-:Y:S01]  /*1170*/  FFMA R8, R28, R8, R25 ;  /* 0x000000081c087223 */ /* 0x000fe20000000019 */
[----:B------:R0:W-:Y:S04]  /*1180*/  @!P0 STG.E.128 desc[UR4][R38.64+0x800], R12 ;  /* 0x0008000c26008986 */ /* 0x0001e8000c101d04 */
[----:B------:R0:W-:Y:S01]  /*1190*/  @!P1 STG.E.128 desc[UR4][R34.64], R4 ;  /* 0x0000000422009986 */ /* 0x0001e2000c101d04 */
[----:B------:R-:W-:-:S02]  /*11a0*/  FSETP.GEU.AND P1, PT, R10, RZ, PT ;  /* 0x000000ff0a00720b */ /* 0x000fc40003f2e000 */
[----:B------:R-:W-:Y:S02]  /*11b0*/  FSETP.GEU.AND P2, PT, R9, RZ, PT ;  /* 0x000000ff0900720b */ /* 0x000fe40003f4e000 */
[----:B------:R-:W-:Y:S02]  /*11c0*/  FSETP.GEU.AND P3, PT, R8, RZ, PT ;  /* 0x000000ff0800720b */ /* 0x000fe40003f6e000 */
[----:B------:R-:W-:Y:S02]  /*11d0*/  FSETP.GEU.AND P4, PT, R3, RZ, PT ;  /* 0x000000ff0300720b */ /* 0x000fe40003f8e000 */
[----:B------:R-:W-:Y:S02]  /*11e0*/  SEL R11, R10, RZ, P1 ;  /* 0x000000ff0a0b7207 */ /* 0x000fe40000800000 */
[----:B------:R-:W-:Y:S02]  /*11f0*/  SEL R10, R9, RZ, P2 ;  /* 0x000000ff090a7207 */ /* 0x000fe40001000000 */
[----:B------:R-:W-:-:S02]  /*1200*/  SEL R9, R8, RZ, P3 ;  /* 0x000000ff08097207 */ /* 0x000fc40001800000 */
[----:B------:R-:W-:Y:S01]  /*1210*/  SEL R8, R3, RZ, P4 ;  /* 0x000000ff03087207 */ /* 0x000fe20002000000 */
[----:B0-----:R-:W-:Y:S06]  /*1220*/  @P0 EXIT ;  /* 0x000000000000094d */ /* 0x001fec0003800000 */
[----:B------:R-:W-:Y:S01]  /*1230*/  STG.E.128 desc[UR4][R34.64+0x800], R8 ;  /* 0x0008000822007986 */ /* 0x000fe2000c101d04 */
[----:B------:R-:W-:Y:S05]  /*1240*/  EXIT ;  /* 0x000000000000794d */ /* 0x000fea0003800000 */
.L_x_0:
[----:B------:R-:W-:-:S00]  /*1250*/  BRA `(.L_x_0) ;  /* 0xfffffffc00fc7947 */ /* 0x000fc0000383ffff */
[----:B------:R-:W-:-:S00]  /*1260*/  NOP ;  /* 0x0000000000007918 */ /* 0x000fc00000000000 */
        /* <DEDUP_REMOVED lines=9> */
.L_x_1:


//--------------------- .nv.global.init           --------------------------
	.section	.nv.global.init,"aw",@progbits
.nv.global.init:
	.type		_$_str,@object
	.size		_$_str,(_$_str_$_2 - _$_str)
_$_str:
        /*0000*/ 	.byte	0x5f, 0x5f, 0x43, 0x55, 0x44, 0x41, 0x5f, 0x46, 0x54, 0x5a, 0x00
	.type		_$_str_$_2,@object
	.size		_$_str_$_2,(.L_1 - _$_str_$_2)
_$_str_$_2:
        /*000b*/ 	.byte	0x5f, 0x5f, 0x43, 0x55, 0x44, 0x41, 0x5f, 0x50, 0x52, 0x45, 0x43, 0x5f, 0x53, 0x51, 0x52, 0x54
        /*001b*/ 	.byte	0x00
.L_1:


//--------------------- .nv.constant0.triton_poi_fused__native_batch_norm_legit_no_training_cat_relu_62 --------------------------
	.section	.nv.constant0.triton_poi_fused__native_batch_norm_legit_no_training_cat_relu_62,"a",@progbits
	.sectionflags	@""
	.align	4
.nv.constant0.triton_poi_fused__native_batch_norm_legit_no_training_cat_relu_62:
	.zero		596
